//
// Generated by NVIDIA NVVM Compiler
//
// Compiler Build ID: CL-36424714
// Cuda compilation tools, release 13.0, V13.0.88
// Based on NVVM 20.0.0
//

.version 9.0
.target sm_100
.address_size 64

	// .globl	default_function_kernel

.visible .entry default_function_kernel(
	.param .u64 .ptr .align 1 default_function_kernel_param_0,
	.param .u64 .ptr .align 1 default_function_kernel_param_1
)
.maxntid 8
{
	.reg .pred 	%p<2>;
	.reg .b32 	%r<8>;
	.reg .b32 	%f<3>;
	.reg .b64 	%rd<8>;

	ld.param.u64 	%rd1, [default_function_kernel_param_0];
	ld.param.u64 	%rd2, [default_function_kernel_param_1];
	mov.u32 	%r1, %ctaid.x;
	shl.b32 	%r3, %r1, 1;
	mov.u32 	%r2, %tid.x;
	shr.u32 	%r4, %r2, 2;
	or.b32  	%r5, %r3, %r4;
	setp.gt.u32 	%p1, %r5, 230;
	@%p1 bra 	$L__BB0_2;
	cvta.to.global.u64 	%rd3, %rd2;
	cvta.to.global.u64 	%rd4, %rd1;
	shl.b32 	%r6, %r1, 3;
	or.b32  	%r7, %r6, %r2;
	mul.wide.u32 	%rd5, %r7, 4;
	add.s64 	%rd6, %rd3, %rd5;
	ld.global.nc.f32 	%f1, [%rd6];
	sin.approx.f32 	%f2, %f1;
	add.s64 	%rd7, %rd4, %rd5;
	st.global.f32 	[%rd7], %f2;
$L__BB0_2:
	ret;

}


// ===== COMPILED SASS (sm_100) =====

	.target	sm_100

	.elftype	@"ET_EXEC"


//--------------------- .note.nv.tkinfo           --------------------------
	.section	.note.nv.tkinfo,"",@"SHT_NOTE"
	.sectionflags	@"SHF_NOTE_NV_TKINFO"
	.tkinfo
        /*0018*/ 	.word	0x00000002
        /*0030*/ 	.string	""
        /*0030*/ 	.string	"ptxas"
        /*0030*/ 	.string	"Cuda compilation tools, release 13.0, V13.0.88"
        /*0030*/ 	.string	"Build cuda_13.0.r13.0/compiler.36424714_0"
        /*0030*/ 	.string	"-arch sm_100 -m 64 "



//--------------------- .note.nv.cuinfo           --------------------------
	.section	.note.nv.cuinfo,"",@"SHT_NOTE"
	.sectionflags	@"SHF_NOTE_NV_CUINFO"
        /*0018*/ 	.short	0x0002
        /*001a*/ 	.short	0x0064
        /*001c*/ 	.short	0x0082
	.zero		2


//--------------------- .nv.info                  --------------------------
	.section	.nv.info,"",@"SHT_CUDA_INFO"
	.align	4


	//----- nvinfo : EIATTR_REGCOUNT
	.align		4
        /*0000*/ 	.byte	0x04, 0x2f
        /*0002*/ 	.short	(.L_1 - .L_0)
	.align		4
.L_0:
        /*0004*/ 	.word	index@(default_function_kernel)
        /*0008*/ 	.word	0x0000000c


	//----- nvinfo : EIATTR_FRAME_SIZE
	.align		4
.L_1:
        /*000c*/ 	.byte	0x04, 0x11
        /*000e*/ 	.short	(.L_3 - .L_2)
	.align		4
.L_2:
        /*0010*/ 	.word	index@(default_function_kernel)
        /*0014*/ 	.word	0x00000000


	//----- nvinfo : EIATTR_MIN_STACK_SIZE
	.align		4
.L_3:
        /*0018*/ 	.byte	0x04, 0x12
        /*001a*/ 	.short	(.L_5 - .L_4)
	.align		4
.L_4:
        /*001c*/ 	.word	index@(default_function_kernel)
        /*0020*/ 	.word	0x00000000
.L_5:


//--------------------- .nv.compat                --------------------------
	.section	.nv.compat,"",@"SHT_CUDA_COMPAT_INFO"
	.align	4
        /*0000*/ 	.byte	0x02, 0x09, 0x00, 0x00, 0x02, 0x02, 0x01, 0x00, 0x02, 0x05, 0x05, 0x00, 0x03, 0x07, 0x01, 0x01
        /*0010*/ 	.byte	0x02, 0x03, 0x00, 0x00, 0x02, 0x06, 0x01, 0x00, 0x04, 0x0b, 0x08, 0x00, 0x09, 0x00, 0x00, 0x00
        /*0020*/ 	.byte	0x00, 0x00, 0x00, 0x00


//--------------------- .nv.info.default_function_kernel --------------------------
	.section	.nv.info.default_function_kernel,"",@"SHT_CUDA_INFO"
	.sectionflags	@""
	.align	4


	//----- nvinfo : EIATTR_CUDA_API_VERSION
	.align		4
        /*0000*/ 	.byte	0x04, 0x37
        /*0002*/ 	.short	(.L_7 - .L_6)
.L_6:
        /*0004*/ 	.word	0x00000082


	//----- nvinfo : EIATTR_KPARAM_INFO
	.align		4
.L_7:
        /*0008*/ 	.byte	0x04, 0x17
        /*000a*/ 	.short	(.L_9 - .L_8)
.L_8:
        /*000c*/ 	.word	0x00000000
        /*0010*/ 	.short	0x0001
        /*0012*/ 	.short	0x0008
        /*0014*/ 	.byte	0x00, 0xf5, 0x21, 0x00


	//----- nvinfo : EIATTR_KPARAM_INFO
	.align		4
.L_9:
        /*0018*/ 	.byte	0x04, 0x17
        /*001a*/ 	.short	(.L_11 - .L_10)
.L_10:
        /*001c*/ 	.word	0x00000000
        /*0020*/ 	.short	0x0000
        /*0022*/ 	.short	0x0000
        /*0024*/ 	.byte	0x00, 0xf5, 0x21, 0x00


	//----- nvinfo : EIATTR_SPARSE_MMA_MASK
	.align		4
.L_11:
        /*0028*/ 	.byte	0x03, 0x50
        /*002a*/ 	.short	0x0000


	//----- nvinfo : EIATTR_MAXREG_COUNT
	.align		4
        /*002c*/ 	.byte	0x03, 0x1b
        /*002e*/ 	.short	0x00ff


	//----- nvinfo : EIATTR_MERCURY_ISA_VERSION
	.align		4
        /*0030*/ 	.byte	0x03, 0x5f
        /*0032*/ 	.short	0x0101


	//----- nvinfo : EIATTR_VRC_CTA_INIT_COUNT
	.align		4
        /*0034*/ 	.byte	0x02, 0x4a
	.zero		1
	.zero		1


	//----- nvinfo : EIATTR_EXIT_INSTR_OFFSETS
	.align		4
        /*0038*/ 	.byte	0x04, 0x1c
        /*003a*/ 	.short	(.L_13 - .L_12)


	//   ....[0]....
.L_12:
        /*003c*/ 	.word	0x00000070


	//   ....[1]....
        /*0040*/ 	.word	0x00000130


	//----- nvinfo : EIATTR_MAX_THREADS
	.align		4
.L_13:
        /*0044*/ 	.byte	0x04, 0x05
        /*0046*/ 	.short	(.L_15 - .L_14)
.L_14:
        /*0048*/ 	.word	0x00000008
        /*004c*/ 	.word	0x00000001
        /*0050*/ 	.word	0x00000001


	//----- nvinfo : EIATTR_CBANK_PARAM_SIZE
	.align		4
.L_15:
        /*0054*/ 	.byte	0x03, 0x19
        /*0056*/ 	.short	0x0010


	//----- nvinfo : EIATTR_PARAM_CBANK
	.align		4
        /*0058*/ 	.byte	0x04, 0x0a
        /*005a*/ 	.short	(.L_17 - .L_16)
	.align		4
.L_16:
        /*005c*/ 	.word	index@(.nv.constant0.default_function_kernel)
        /*0060*/ 	.short	0x0380
        /*0062*/ 	.short	0x0010


	//----- nvinfo : EIATTR_SW_WAR
	.align		4
.L_17:
        /*0064*/ 	.byte	0x04, 0x36
        /*0066*/ 	.short	(.L_19 - .L_18)
.L_18:
        /*0068*/ 	.word	0x00000008
.L_19:


//--------------------- .nv.callgraph             --------------------------
	.section	.nv.callgraph,"",@"SHT_CUDA_CALLGRAPH"
	.align	4
	.sectionentsize	8
	.align		4
        /*0000*/ 	.word	0x00000000
	.align		4
        /*0004*/ 	.word	0xffffffff
	.align		4
        /*0008*/ 	.word	0x00000000
	.align		4
        /*000c*/ 	.word	0xfffffffe
	.align		4
        /*0010*/ 	.word	0x00000000
	.align		4
        /*0014*/ 	.word	0xfffffffd
	.align		4
        /*0018*/ 	.word	0x00000000
	.align		4
        /*001c*/ 	.word	0xfffffffc


//--------------------- .text.default_function_kernel --------------------------
	.section	.text.default_function_kernel,"ax",@progbits
	.align	128
        .global         default_function_kernel
        .type           default_function_kernel,@function
        .size           default_function_kernel,(.L_x_1 - default_function_kernel)
        .other          default_function_kernel,@"STO_CUDA_ENTRY STV_DEFAULT"
default_function_kernel:
.text.default_function_kernel:
[----:B------:R-:W-:Y:S01]  /*0000*/  LDC R1, c[0x0][0x37c] ;  /* 0x0000df00ff017b82 */ /* 0x000fe20000000800 */
[----:B------:R-:W0:Y:S07]  /*0010*/  S2R R7, SR_TID.X ;  /* 0x0000000000077919 */ /* 0x000e2e0000002100 */
[----:B------:R-:W1:Y:S02]  /*0020*/  S2UR UR5, SR_CTAID.X ;  /* 0x00000000000579c3 */ /* 0x000e640000002500 */
[----:B-1----:R-:W-:Y:S01]  /*0030*/  USHF.L.U32 UR4, UR5, 0x1, URZ ;  /* 0x0000000105047899 */ /* 0x002fe200080006ff */
[----:B0-----:R-:W-:-:S05]  /*0040*/  SHF.R.U32.HI R0, RZ, 0x2, R7 ;  /* 0x00000002ff007819 */ /* 0x001fca0000011607 */
[----:B------:R-:W-:-:S04]  /*0050*/  LOP3.LUT R0, R0, UR4, RZ, 0xfc, !PT ;  /* 0x0000000400007c12 */ /* 0x000fc8000f8efcff */
[----:B------:R-:W-:-:S13]  /*0060*/  ISETP.GT.U32.AND P0, PT, R0, 0xe6, PT ;  /* 0x000000e60000780c */ /* 0x000fda0003f04070 */
[----:B------:R-:W-:Y:S05]  /*0070*/  @P0 EXIT ;  /* 0x000000000000094d */ /* 0x000fea0003800000 */
[----:B------:R-:W0:Y:S01]  /*0080*/  LDC.64 R2, c[0x0][0x388] ;  /* 0x0000e200ff027b82 */ /* 0x000e220000000a00 */
[----:B------:R-:W1:Y:S01]  /*0090*/  LDCU.64 UR6, c[0x0][0x358] ;  /* 0x00006b00ff0677ac */ /* 0x000e620008000a00 */
[----:B------:R-:W-:-:S06]  /*00a0*/  USHF.L.U32 UR4, UR5, 0x3, URZ ;  /* 0x0000000305047899 */ /* 0x000fcc00080006ff */
[----:B------:R-:W2:Y:S01]  /*00b0*/  LDC.64 R4, c[0x0][0x380] ;  /* 0x0000e000ff047b82 */ /* 0x000ea20000000a00 */
[----:B------:R-:W-:-:S05]  /*00c0*/  LOP3.LUT R7, R7, UR4, RZ, 0xfc, !PT ;  /* 0x0000000407077c12 */ /* 0x000fca000f8efcff */
[----:B0-----:R-:W-:-:S06]  /*00d0*/  IMAD.WIDE.U32 R2, R7, 0x4, R2 ;  /* 0x0000000407027825 */ /* 0x001fcc00078e0002 */
[----:B-1----:R-:W3:Y:S01]  /*00e0*/  LDG.E.CONSTANT R2, desc[UR6][R2.64] ;  /* 0x0000000602027981 */ /* 0x002ee2000c1e9900 */
[----:B--2---:R-:W-:-:S04]  /*00f0*/  IMAD.WIDE.U32 R4, R7, 0x4, R4 ;  /* 0x0000000407047825 */ /* 0x004fc800078e0004 */
[----:B---3--:R-:W-:-:S06]  /*0100*/  FMUL.RZ R9, R2, 0.15915493667125701904 ;  /* 0x3e22f98302097820 */ /* 0x008fcc000040c000 */
[----:B------:R-:W0:Y:S02]  /*0110*/  MUFU.SIN R9, R9 ;  /* 0x0000000900097308 */ /* 0x000e240000000400 */
[----:B0-----:R-:W-:Y:S01]  /*0120*/  STG.E desc[UR6][R4.64], R9 ;  /* 0x0000000904007986 */ /* 0x001fe2000c101906 */
[----:B------:R-:W-:Y:S05]  /*0130*/  EXIT ;  /* 0x000000000000794d */ /* 0x000fea0003800000 */
.L_x_0:
[----:B------:R-:W-:-:S00]  /*0140*/  BRA `(.L_x_0) ;  /* 0xfffffffc00fc7947 */ /* 0x000fc0000383ffff */
[----:B------:R-:W-:-:S00]  /*0150*/  NOP ;  /* 0x0000000000007918 */ /* 0x000fc00000000000 */
        /* <DEDUP_REMOVED lines=10> */
.L_x_1:


//--------------------- .nv.shared.reserved.0     --------------------------
	.section	.nv.shared.reserved.0,"aw",@nobits
	.weak		__nv_reservedSMEM_offset_0_alias
	.size		__nv_reservedSMEM_offset_0_alias, 0, 64
	.other		__nv_reservedSMEM_offset_0_alias,@"STO_CUDA_RESERVED_SHARED STV_DEFAULT"
__nv_reservedSMEM_offset_0_alias:
	.zero		0
	.zero		64


//--------------------- .nv.constant0.default_function_kernel --------------------------
	.section	.nv.constant0.default_function_kernel,"a",@progbits
	.sectionflags	@""
	.align	4
.nv.constant0.default_function_kernel:
	.zero		912


//--------------------- SYMBOLS --------------------------

	.type		.nv.reservedSmem.offset0,@object
	.size		.nv.reservedSmem.offset0,0x4
